//
// Generated by NVIDIA NVVM Compiler
//
// Compiler Build ID: CL-36424714
// Cuda compilation tools, release 13.0, V13.0.88
// Based on NVVM 20.0.0
//

.version 9.0
.target sm_100
.address_size 64

	// .globl	_ZN3cub18CUB_300001_SM_10006detail11EmptyKernelIvEEvv
.global .align 1 .b8 _ZN41_INTERNAL_9760b4f0_4_k_cu_0766ced7_1074114cuda3std3__45__cpo5beginE[1];
.global .align 1 .b8 _ZN41_INTERNAL_9760b4f0_4_k_cu_0766ced7_1074114cuda3std3__45__cpo3endE[1];
.global .align 1 .b8 _ZN41_INTERNAL_9760b4f0_4_k_cu_0766ced7_1074114cuda3std3__45__cpo6cbeginE[1];
.global .align 1 .b8 _ZN41_INTERNAL_9760b4f0_4_k_cu_0766ced7_1074114cuda3std3__45__cpo4cendE[1];
.global .align 1 .b8 _ZN41_INTERNAL_9760b4f0_4_k_cu_0766ced7_1074114cuda3std3__45__cpo6rbeginE[1];
.global .align 1 .b8 _ZN41_INTERNAL_9760b4f0_4_k_cu_0766ced7_1074114cuda3std3__45__cpo4rendE[1];
.global .align 1 .b8 _ZN41_INTERNAL_9760b4f0_4_k_cu_0766ced7_1074114cuda3std3__45__cpo7crbeginE[1];
.global .align 1 .b8 _ZN41_INTERNAL_9760b4f0_4_k_cu_0766ced7_1074114cuda3std3__45__cpo5crendE[1];
.global .align 1 .b8 _ZN41_INTERNAL_9760b4f0_4_k_cu_0766ced7_1074114cuda3std3__443_GLOBAL__N__9760b4f0_4_k_cu_0766ced7_1074116ignoreE[1];
.global .align 1 .b8 _ZN41_INTERNAL_9760b4f0_4_k_cu_0766ced7_1074114cuda3std3__419piecewise_constructE[1];
.global .align 1 .b8 _ZN41_INTERNAL_9760b4f0_4_k_cu_0766ced7_1074114cuda3std3__48in_placeE[1];
.global .align 1 .b8 _ZN41_INTERNAL_9760b4f0_4_k_cu_0766ced7_1074114cuda3std3__420unreachable_sentinelE[1];
.global .align 1 .b8 _ZN41_INTERNAL_9760b4f0_4_k_cu_0766ced7_1074114cuda3std3__47nulloptE[1];
.global .align 1 .b8 _ZN41_INTERNAL_9760b4f0_4_k_cu_0766ced7_1074114cuda3std6ranges3__45__cpo4swapE[1];
.global .align 1 .b8 _ZN41_INTERNAL_9760b4f0_4_k_cu_0766ced7_1074114cuda3std6ranges3__45__cpo9iter_moveE[1];
.global .align 1 .b8 _ZN41_INTERNAL_9760b4f0_4_k_cu_0766ced7_1074114cuda3std6ranges3__45__cpo5beginE[1];
.global .align 1 .b8 _ZN41_INTERNAL_9760b4f0_4_k_cu_0766ced7_1074114cuda3std6ranges3__45__cpo3endE[1];
.global .align 1 .b8 _ZN41_INTERNAL_9760b4f0_4_k_cu_0766ced7_1074114cuda3std6ranges3__45__cpo6cbeginE[1];
.global .align 1 .b8 _ZN41_INTERNAL_9760b4f0_4_k_cu_0766ced7_1074114cuda3std6ranges3__45__cpo4cendE[1];
.global .align 1 .b8 _ZN41_INTERNAL_9760b4f0_4_k_cu_0766ced7_1074114cuda3std6ranges3__45__cpo7advanceE[1];
.global .align 1 .b8 _ZN41_INTERNAL_9760b4f0_4_k_cu_0766ced7_1074114cuda3std6ranges3__45__cpo9iter_swapE[1];
.global .align 1 .b8 _ZN41_INTERNAL_9760b4f0_4_k_cu_0766ced7_1074114cuda3std6ranges3__45__cpo4nextE[1];
.global .align 1 .b8 _ZN41_INTERNAL_9760b4f0_4_k_cu_0766ced7_1074114cuda3std6ranges3__45__cpo4prevE[1];
.global .align 1 .b8 _ZN41_INTERNAL_9760b4f0_4_k_cu_0766ced7_1074114cuda3std6ranges3__45__cpo4dataE[1];
.global .align 1 .b8 _ZN41_INTERNAL_9760b4f0_4_k_cu_0766ced7_1074114cuda3std6ranges3__45__cpo5cdataE[1];
.global .align 1 .b8 _ZN41_INTERNAL_9760b4f0_4_k_cu_0766ced7_1074114cuda3std6ranges3__45__cpo4sizeE[1];
.global .align 1 .b8 _ZN41_INTERNAL_9760b4f0_4_k_cu_0766ced7_1074114cuda3std6ranges3__45__cpo5ssizeE[1];
.global .align 1 .b8 _ZN41_INTERNAL_9760b4f0_4_k_cu_0766ced7_1074114cuda3std6ranges3__45__cpo8distanceE[1];
.global .align 1 .b8 _ZN41_INTERNAL_9760b4f0_4_k_cu_0766ced7_1074116thrust24THRUST_300001_SM_1000_NS6system6detail10sequential3seqE[1];

.visible .entry _ZN3cub18CUB_300001_SM_10006detail11EmptyKernelIvEEvv()
{


	ret;

}


// ===== COMPILED SASS (sm_100) =====

	.target	sm_100

	.elftype	@"ET_EXEC"


//--------------------- .note.nv.tkinfo           --------------------------
	.section	.note.nv.tkinfo,"",@"SHT_NOTE"
	.sectionflags	@"SHF_NOTE_NV_TKINFO"
	.tkinfo
        /*0018*/ 	.word	0x00000002
        /*0030*/ 	.string	""
        /*0030*/ 	.string	"ptxas"
        /*0030*/ 	.string	"Cuda compilation tools, release 13.0, V13.0.88"
        /*0030*/ 	.string	"Build cuda_13.0.r13.0/compiler.36424714_0"
        /*0030*/ 	.string	"-arch sm_100 -m 64 "



//--------------------- .note.nv.cuinfo           --------------------------
	.section	.note.nv.cuinfo,"",@"SHT_NOTE"
	.sectionflags	@"SHF_NOTE_NV_CUINFO"
        /*0018*/ 	.short	0x0002
        /*001a*/ 	.short	0x0064
        /*001c*/ 	.short	0x0082
	.zero		2


//--------------------- .nv.info                  --------------------------
	.section	.nv.info,"",@"SHT_CUDA_INFO"
	.align	4


	//----- nvinfo : EIATTR_REGCOUNT
	.align		4
        /*0000*/ 	.byte	0x04, 0x2f
        /*0002*/ 	.short	(.L_30 - .L_29)
	.align		4
.L_29:
        /*0004*/ 	.word	index@(_ZN3cub18CUB_300001_SM_10006detail11EmptyKernelIvEEvv)
        /*0008*/ 	.word	0x00000004


	//----- nvinfo : EIATTR_FRAME_SIZE
	.align		4
.L_30:
        /*000c*/ 	.byte	0x04, 0x11
        /*000e*/ 	.short	(.L_32 - .L_31)
	.align		4
.L_31:
        /*0010*/ 	.word	index@(_ZN3cub18CUB_300001_SM_10006detail11EmptyKernelIvEEvv)
        /*0014*/ 	.word	0x00000000


	//----- nvinfo : EIATTR_MIN_STACK_SIZE
	.align		4
.L_32:
        /*0018*/ 	.byte	0x04, 0x12
        /*001a*/ 	.short	(.L_34 - .L_33)
	.align		4
.L_33:
        /*001c*/ 	.word	index@(_ZN3cub18CUB_300001_SM_10006detail11EmptyKernelIvEEvv)
        /*0020*/ 	.word	0x00000000
.L_34:


//--------------------- .nv.compat                --------------------------
	.section	.nv.compat,"",@"SHT_CUDA_COMPAT_INFO"
	.align	4
        /*0000*/ 	.byte	0x02, 0x09, 0x00, 0x00, 0x02, 0x02, 0x01, 0x00, 0x02, 0x05, 0x05, 0x00, 0x03, 0x07, 0x01, 0x01
        /*0010*/ 	.byte	0x02, 0x03, 0x00, 0x00, 0x02, 0x06, 0x01, 0x00, 0x04, 0x0b, 0x08, 0x00, 0x09, 0x00, 0x00, 0x00
        /*0020*/ 	.byte	0x00, 0x00, 0x00, 0x00


//--------------------- .nv.info._ZN3cub18CUB_300001_SM_10006detail11EmptyKernelIvEEvv --------------------------
	.section	.nv.info._ZN3cub18CUB_300001_SM_10006detail11EmptyKernelIvEEvv,"",@"SHT_CUDA_INFO"
	.sectionflags	@""
	.align	4


	//----- nvinfo : EIATTR_CUDA_API_VERSION
	.align		4
        /*0000*/ 	.byte	0x04, 0x37
        /*0002*/ 	.short	(.L_36 - .L_35)
.L_35:
        /*0004*/ 	.word	0x00000082


	//----- nvinfo : EIATTR_SPARSE_MMA_MASK
	.align		4
.L_36:
        /*0008*/ 	.byte	0x03, 0x50
        /*000a*/ 	.short	0x0000


	//----- nvinfo : EIATTR_MAXREG_COUNT
	.align		4
        /*000c*/ 	.byte	0x03, 0x1b
        /*000e*/ 	.short	0x00ff


	//----- nvinfo : EIATTR_MERCURY_ISA_VERSION
	.align		4
        /*0010*/ 	.byte	0x03, 0x5f
        /*0012*/ 	.short	0x0101


	//----- nvinfo : EIATTR_VRC_CTA_INIT_COUNT
	.align		4
        /*0014*/ 	.byte	0x02, 0x4a
	.zero		1
	.zero		1


	//----- nvinfo : EIATTR_EXIT_INSTR_OFFSETS
	.align		4
        /*0018*/ 	.byte	0x04, 0x1c
        /*001a*/ 	.short	(.L_38 - .L_37)


	//   ....[0]....
.L_37:
        /*001c*/ 	.word	0x00000010


	//----- nvinfo : EIATTR_SW_WAR
	.align		4
.L_38:
        /*0020*/ 	.byte	0x04, 0x36
        /*0022*/ 	.short	(.L_40 - .L_39)
.L_39:
        /*0024*/ 	.word	0x00000008
.L_40:


//--------------------- .nv.callgraph             --------------------------
	.section	.nv.callgraph,"",@"SHT_CUDA_CALLGRAPH"
	.align	4
	.sectionentsize	8
	.align		4
        /*0000*/ 	.word	0x00000000
	.align		4
        /*0004*/ 	.word	0xffffffff
	.align		4
        /*0008*/ 	.word	0x00000000
	.align		4
        /*000c*/ 	.word	0xfffffffe
	.align		4
        /*0010*/ 	.word	0x00000000
	.align		4
        /*0014*/ 	.word	0xfffffffd
	.align		4
        /*0018*/ 	.word	0x00000000
	.align		4
        /*001c*/ 	.word	0xfffffffc


//--------------------- .nv.constant4             --------------------------
	.section	.nv.constant4,"a",@progbits
	.align	8
	.align		8
.nv.constant4:
        /*0000*/ 	.dword	_ZN41_INTERNAL_9760b4f0_4_k_cu_0766ced7_1076844cuda3std3__45__cpo5beginE
	.align		8
        /*0008*/ 	.dword	_ZN41_INTERNAL_9760b4f0_4_k_cu_0766ced7_1076844cuda3std3__45__cpo3endE
	.align		8
        /*0010*/ 	.dword	_ZN41_INTERNAL_9760b4f0_4_k_cu_0766ced7_1076844cuda3std3__45__cpo6cbeginE
	.align		8
        /*0018*/ 	.dword	_ZN41_INTERNAL_9760b4f0_4_k_cu_0766ced7_1076844cuda3std3__45__cpo4cendE
	.align		8
        /*0020*/ 	.dword	_ZN41_INTERNAL_9760b4f0_4_k_cu_0766ced7_1076844cuda3std3__45__cpo6rbeginE
	.align		8
        /*0028*/ 	.dword	_ZN41_INTERNAL_9760b4f0_4_k_cu_0766ced7_1076844cuda3std3__45__cpo4rendE
	.align		8
        /*0030*/ 	.dword	_ZN41_INTERNAL_9760b4f0_4_k_cu_0766ced7_1076844cuda3std3__45__cpo7crbeginE
	.align		8
        /*0038*/ 	.dword	_ZN41_INTERNAL_9760b4f0_4_k_cu_0766ced7_1076844cuda3std3__45__cpo5crendE
	.align		8
        /*0040*/ 	.dword	_ZN41_INTERNAL_9760b4f0_4_k_cu_0766ced7_1076844cuda3std3__443_GLOBAL__N__9760b4f0_4_k_cu_0766ced7_1076846ignoreE
	.align		8
        /*0048*/ 	.dword	_ZN41_INTERNAL_9760b4f0_4_k_cu_0766ced7_1076844cuda3std3__419piecewise_constructE
	.align		8
        /*0050*/ 	.dword	_ZN41_INTERNAL_9760b4f0_4_k_cu_0766ced7_1076844cuda3std3__48in_placeE
	.align		8
        /*0058*/ 	.dword	_ZN41_INTERNAL_9760b4f0_4_k_cu_0766ced7_1076844cuda3std3__420unreachable_sentinelE
	.align		8
        /*0060*/ 	.dword	_ZN41_INTERNAL_9760b4f0_4_k_cu_0766ced7_1076844cuda3std3__47nulloptE
	.align		8
        /*0068*/ 	.dword	_ZN41_INTERNAL_9760b4f0_4_k_cu_0766ced7_1076844cuda3std6ranges3__45__cpo4swapE
	.align		8
        /*0070*/ 	.dword	_ZN41_INTERNAL_9760b4f0_4_k_cu_0766ced7_1076844cuda3std6ranges3__45__cpo9iter_moveE
	.align		8
        /*0078*/ 	.dword	_ZN41_INTERNAL_9760b4f0_4_k_cu_0766ced7_1076844cuda3std6ranges3__45__cpo5beginE
	.align		8
        /*0080*/ 	.dword	_ZN41_INTERNAL_9760b4f0_4_k_cu_0766ced7_1076844cuda3std6ranges3__45__cpo3endE
	.align		8
        /*0088*/ 	.dword	_ZN41_INTERNAL_9760b4f0_4_k_cu_0766ced7_1076844cuda3std6ranges3__45__cpo6cbeginE
	.align		8
        /*0090*/ 	.dword	_ZN41_INTERNAL_9760b4f0_4_k_cu_0766ced7_1076844cuda3std6ranges3__45__cpo4cendE
	.align		8
        /*0098*/ 	.dword	_ZN41_INTERNAL_9760b4f0_4_k_cu_0766ced7_1076844cuda3std6ranges3__45__cpo7advanceE
	.align		8
        /*00a0*/ 	.dword	_ZN41_INTERNAL_9760b4f0_4_k_cu_0766ced7_1076844cuda3std6ranges3__45__cpo9iter_swapE
	.align		8
        /*00a8*/ 	.dword	_ZN41_INTERNAL_9760b4f0_4_k_cu_0766ced7_1076844cuda3std6ranges3__45__cpo4nextE
	.align		8
        /*00b0*/ 	.dword	_ZN41_INTERNAL_9760b4f0_4_k_cu_0766ced7_1076844cuda3std6ranges3__45__cpo4prevE
	.align		8
        /*00b8*/ 	.dword	_ZN41_INTERNAL_9760b4f0_4_k_cu_0766ced7_1076844cuda3std6ranges3__45__cpo4dataE
	.align		8
        /*00c0*/ 	.dword	_ZN41_INTERNAL_9760b4f0_4_k_cu_0766ced7_1076844cuda3std6ranges3__45__cpo5cdataE
	.align		8
        /*00c8*/ 	.dword	_ZN41_INTERNAL_9760b4f0_4_k_cu_0766ced7_1076844cuda3std6ranges3__45__cpo4sizeE
	.align		8
        /*00d0*/ 	.dword	_ZN41_INTERNAL_9760b4f0_4_k_cu_0766ced7_1076844cuda3std6ranges3__45__cpo5ssizeE
	.align		8
        /*00d8*/ 	.dword	_ZN41_INTERNAL_9760b4f0_4_k_cu_0766ced7_1076844cuda3std6ranges3__45__cpo8distanceE
	.align		8
        /*00e0*/ 	.dword	_ZN41_INTERNAL_9760b4f0_4_k_cu_0766ced7_1076846thrust24THRUST_300001_SM_1000_NS6system6detail10sequential3seqE


//--------------------- .text._ZN3cub18CUB_300001_SM_10006detail11EmptyKernelIvEEvv --------------------------
	.section	.text._ZN3cub18CUB_300001_SM_10006detail11EmptyKernelIvEEvv,"ax",@progbits
	.align	128
        .global         _ZN3cub18CUB_300001_SM_10006detail11EmptyKernelIvEEvv
        .type           _ZN3cub18CUB_300001_SM_10006detail11EmptyKernelIvEEvv,@function
        .size           _ZN3cub18CUB_300001_SM_10006detail11EmptyKernelIvEEvv,(.L_x_1 - _ZN3cub18CUB_300001_SM_10006detail11EmptyKernelIvEEvv)
        .other          _ZN3cub18CUB_300001_SM_10006detail11EmptyKernelIvEEvv,@"STO_CUDA_ENTRY STV_DEFAULT"
_ZN3cub18CUB_300001_SM_10006detail11EmptyKernelIvEEvv:
.text._ZN3cub18CUB_300001_SM_10006detail11EmptyKernelIvEEvv:
[----:B------:R-:W-:Y:S01]  /*0000*/  LDC R1, c[0x0][0x37c] ;  /* 0x0000df00ff017b82 */ /* 0x000fe20000000800 */
[----:B------:R-:W-:Y:S05]  /*0010*/  EXIT ;  /* 0x000000000000794d */ /* 0x000fea0003800000 */
.L_x_0:
[----:B------:R-:W-:-:S00]  /*0020*/  BRA `(.L_x_0) ;  /* 0xfffffffc00fc7947 */ /* 0x000fc0000383ffff */
[----:B------:R-:W-:-:S00]  /*0030*/  NOP ;  /* 0x0000000000007918 */ /* 0x000fc00000000000 */
        /* <DEDUP_REMOVED lines=12> */
.L_x_1:


//--------------------- .nv.shared.reserved.0     --------------------------
	.section	.nv.shared.reserved.0,"aw",@nobits
	.weak		__nv_reservedSMEM_offset_0_alias
	.size		__nv_reservedSMEM_offset_0_alias, 0, 64
	.other		__nv_reservedSMEM_offset_0_alias,@"STO_CUDA_RESERVED_SHARED STV_DEFAULT"
__nv_reservedSMEM_offset_0_alias:
	.zero		0
	.zero		64


//--------------------- .nv.global                --------------------------
	.section	.nv.global,"aw",@nobits
.nv.global:
	.type		_ZN41_INTERNAL_9760b4f0_4_k_cu_0766ced7_1076844cuda3std3__443_GLOBAL__N__9760b4f0_4_k_cu_0766ced7_1076846ignoreE,@object
	.size		_ZN41_INTERNAL_9760b4f0_4_k_cu_0766ced7_1076844cuda3std3__443_GLOBAL__N__9760b4f0_4_k_cu_0766ced7_1076846ignoreE,(_ZN41_INTERNAL_9760b4f0_4_k_cu_0766ced7_1076844cuda3std6ranges3__45__cpo5cdataE - _ZN41_INTERNAL_9760b4f0_4_k_cu_0766ced7_1076844cuda3std3__443_GLOBAL__N__9760b4f0_4_k_cu_0766ced7_1076846ignoreE)
_ZN41_INTERNAL_9760b4f0_4_k_cu_0766ced7_1076844cuda3std3__443_GLOBAL__N__9760b4f0_4_k_cu_0766ced7_1076846ignoreE:
	.zero		1
	.type		_ZN41_INTERNAL_9760b4f0_4_k_cu_0766ced7_1076844cuda3std6ranges3__45__cpo5cdataE,@object
	.size		_ZN41_INTERNAL_9760b4f0_4_k_cu_0766ced7_1076844cuda3std6ranges3__45__cpo5cdataE,(_ZN41_INTERNAL_9760b4f0_4_k_cu_0766ced7_1076844cuda3std3__45__cpo5beginE - _ZN41_INTERNAL_9760b4f0_4_k_cu_0766ced7_1076844cuda3std6ranges3__45__cpo5cdataE)
_ZN41_INTERNAL_9760b4f0_4_k_cu_0766ced7_1076844cuda3std6ranges3__45__cpo5cdataE:
	.zero		1
	.type		_ZN41_INTERNAL_9760b4f0_4_k_cu_0766ced7_1076844cuda3std3__45__cpo5beginE,@object
	.size		_ZN41_INTERNAL_9760b4f0_4_k_cu_0766ced7_1076844cuda3std3__45__cpo5beginE,(_ZN41_INTERNAL_9760b4f0_4_k_cu_0766ced7_1076844cuda3std6ranges3__45__cpo3endE - _ZN41_INTERNAL_9760b4f0_4_k_cu_0766ced7_1076844cuda3std3__45__cpo5beginE)
_ZN41_INTERNAL_9760b4f0_4_k_cu_0766ced7_1076844cuda3std3__45__cpo5beginE:
	.zero		1
	.type		_ZN41_INTERNAL_9760b4f0_4_k_cu_0766ced7_1076844cuda3std6ranges3__45__cpo3endE,@object
	.size		_ZN41_INTERNAL_9760b4f0_4_k_cu_0766ced7_1076844cuda3std6ranges3__45__cpo3endE,(_ZN41_INTERNAL_9760b4f0_4_k_cu_0766ced7_1076844cuda3std3__47nulloptE - _ZN41_INTERNAL_9760b4f0_4_k_cu_0766ced7_1076844cuda3std6ranges3__45__cpo3endE)
_ZN41_INTERNAL_9760b4f0_4_k_cu_0766ced7_1076844cuda3std6ranges3__45__cpo3endE:
	.zero		1
	.type		_ZN41_INTERNAL_9760b4f0_4_k_cu_0766ced7_1076844cuda3std3__47nulloptE,@object
	.size		_ZN41_INTERNAL_9760b4f0_4_k_cu_0766ced7_1076844cuda3std3__47nulloptE,(_ZN41_INTERNAL_9760b4f0_4_k_cu_0766ced7_1076846thrust24THRUST_300001_SM_1000_NS6system6detail10sequential3seqE - _ZN41_INTERNAL_9760b4f0_4_k_cu_0766ced7_1076844cuda3std3__47nulloptE)
_ZN41_INTERNAL_9760b4f0_4_k_cu_0766ced7_1076844cuda3std3__47nulloptE:
	.zero		1
	.type		_ZN41_INTERNAL_9760b4f0_4_k_cu_0766ced7_1076846thrust24THRUST_300001_SM_1000_NS6system6detail10sequential3seqE,@object
	.size		_ZN41_INTERNAL_9760b4f0_4_k_cu_0766ced7_1076846thrust24THRUST_300001_SM_1000_NS6system6detail10sequential3seqE,(_ZN41_INTERNAL_9760b4f0_4_k_cu_0766ced7_1076844cuda3std3__45__cpo6rbeginE - _ZN41_INTERNAL_9760b4f0_4_k_cu_0766ced7_1076846thrust24THRUST_300001_SM_1000_NS6system6detail10sequential3seqE)
_ZN41_INTERNAL_9760b4f0_4_k_cu_0766ced7_1076846thrust24THRUST_300001_SM_1000_NS6system6detail10sequential3seqE:
	.zero		1
	.type		_ZN41_INTERNAL_9760b4f0_4_k_cu_0766ced7_1076844cuda3std3__45__cpo6rbeginE,@object
	.size		_ZN41_INTERNAL_9760b4f0_4_k_cu_0766ced7_1076844cuda3std3__45__cpo6rbeginE,(_ZN41_INTERNAL_9760b4f0_4_k_cu_0766ced7_1076844cuda3std6ranges3__45__cpo9iter_swapE - _ZN41_INTERNAL_9760b4f0_4_k_cu_0766ced7_1076844cuda3std3__45__cpo6rbeginE)
_ZN41_INTERNAL_9760b4f0_4_k_cu_0766ced7_1076844cuda3std3__45__cpo6rbeginE:
	.zero		1
	.type		_ZN41_INTERNAL_9760b4f0_4_k_cu_0766ced7_1076844cuda3std6ranges3__45__cpo9iter_swapE,@object
	.size		_ZN41_INTERNAL_9760b4f0_4_k_cu_0766ced7_1076844cuda3std6ranges3__45__cpo9iter_swapE,(_ZN41_INTERNAL_9760b4f0_4_k_cu_0766ced7_1076844cuda3std3__48in_placeE - _ZN41_INTERNAL_9760b4f0_4_k_cu_0766ced7_1076844cuda3std6ranges3__45__cpo9iter_swapE)
_ZN41_INTERNAL_9760b4f0_4_k_cu_0766ced7_1076844cuda3std6ranges3__45__cpo9iter_swapE:
	.zero		1
	.type		_ZN41_INTERNAL_9760b4f0_4_k_cu_0766ced7_1076844cuda3std3__48in_placeE,@object
	.size		_ZN41_INTERNAL_9760b4f0_4_k_cu_0766ced7_1076844cuda3std3__48in_placeE,(_ZN41_INTERNAL_9760b4f0_4_k_cu_0766ced7_1076844cuda3std6ranges3__45__cpo5ssizeE - _ZN41_INTERNAL_9760b4f0_4_k_cu_0766ced7_1076844cuda3std3__48in_placeE)
_ZN41_INTERNAL_9760b4f0_4_k_cu_0766ced7_1076844cuda3std3__48in_placeE:
	.zero		1
	.type		_ZN41_INTERNAL_9760b4f0_4_k_cu_0766ced7_1076844cuda3std6ranges3__45__cpo5ssizeE,@object
	.size		_ZN41_INTERNAL_9760b4f0_4_k_cu_0766ced7_1076844cuda3std6ranges3__45__cpo5ssizeE,(_ZN41_INTERNAL_9760b4f0_4_k_cu_0766ced7_1076844cuda3std3__45__cpo6cbeginE - _ZN41_INTERNAL_9760b4f0_4_k_cu_0766ced7_1076844cuda3std6ranges3__45__cpo5ssizeE)
_ZN41_INTERNAL_9760b4f0_4_k_cu_0766ced7_1076844cuda3std6ranges3__45__cpo5ssizeE:
	.zero		1
	.type		_ZN41_INTERNAL_9760b4f0_4_k_cu_0766ced7_1076844cuda3std3__45__cpo6cbeginE,@object
	.size		_ZN41_INTERNAL_9760b4f0_4_k_cu_0766ced7_1076844cuda3std3__45__cpo6cbeginE,(_ZN41_INTERNAL_9760b4f0_4_k_cu_0766ced7_1076844cuda3std6ranges3__45__cpo4cendE - _ZN41_INTERNAL_9760b4f0_4_k_cu_0766ced7_1076844cuda3std3__45__cpo6cbeginE)
_ZN41_INTERNAL_9760b4f0_4_k_cu_0766ced7_1076844cuda3std3__45__cpo6cbeginE:
	.zero		1
	.type		_ZN41_INTERNAL_9760b4f0_4_k_cu_0766ced7_1076844cuda3std6ranges3__45__cpo4cendE,@object
	.size		_ZN41_INTERNAL_9760b4f0_4_k_cu_0766ced7_1076844cuda3std6ranges3__45__cpo4cendE,(_ZN41_INTERNAL_9760b4f0_4_k_cu_0766ced7_1076844cuda3std3__45__cpo7crbeginE - _ZN41_INTERNAL_9760b4f0_4_k_cu_0766ced7_1076844cuda3std6ranges3__45__cpo4cendE)
_ZN41_INTERNAL_9760b4f0_4_k_cu_0766ced7_1076844cuda3std6ranges3__45__cpo4cendE:
	.zero		1
	.type		_ZN41_INTERNAL_9760b4f0_4_k_cu_0766ced7_1076844cuda3std3__45__cpo7crbeginE,@object
	.size		_ZN41_INTERNAL_9760b4f0_4_k_cu_0766ced7_1076844cuda3std3__45__cpo7crbeginE,(_ZN41_INTERNAL_9760b4f0_4_k_cu_0766ced7_1076844cuda3std6ranges3__45__cpo4prevE - _ZN41_INTERNAL_9760b4f0_4_k_cu_0766ced7_1076844cuda3std3__45__cpo7crbeginE)
_ZN41_INTERNAL_9760b4f0_4_k_cu_0766ced7_1076844cuda3std3__45__cpo7crbeginE:
	.zero		1
	.type		_ZN41_INTERNAL_9760b4f0_4_k_cu_0766ced7_1076844cuda3std6ranges3__45__cpo4prevE,@object
	.size		_ZN41_INTERNAL_9760b4f0_4_k_cu_0766ced7_1076844cuda3std6ranges3__45__cpo4prevE,(_ZN41_INTERNAL_9760b4f0_4_k_cu_0766ced7_1076844cuda3std6ranges3__45__cpo9iter_moveE - _ZN41_INTERNAL_9760b4f0_4_k_cu_0766ced7_1076844cuda3std6ranges3__45__cpo4prevE)
_ZN41_INTERNAL_9760b4f0_4_k_cu_0766ced7_1076844cuda3std6ranges3__45__cpo4prevE:
	.zero		1
	.type		_ZN41_INTERNAL_9760b4f0_4_k_cu_0766ced7_1076844cuda3std6ranges3__45__cpo9iter_moveE,@object
	.size		_ZN41_INTERNAL_9760b4f0_4_k_cu_0766ced7_1076844cuda3std6ranges3__45__cpo9iter_moveE,(_ZN41_INTERNAL_9760b4f0_4_k_cu_0766ced7_1076844cuda3std3__420unreachable_sentinelE - _ZN41_INTERNAL_9760b4f0_4_k_cu_0766ced7_1076844cuda3std6ranges3__45__cpo9iter_moveE)
_ZN41_INTERNAL_9760b4f0_4_k_cu_0766ced7_1076844cuda3std6ranges3__45__cpo9iter_moveE:
	.zero		1
	.type		_ZN41_INTERNAL_9760b4f0_4_k_cu_0766ced7_1076844cuda3std3__420unreachable_sentinelE,@object
	.size		_ZN41_INTERNAL_9760b4f0_4_k_cu_0766ced7_1076844cuda3std3__420unreachable_sentinelE,(_ZN41_INTERNAL_9760b4f0_4_k_cu_0766ced7_1076844cuda3std6ranges3__45__cpo8distanceE - _ZN41_INTERNAL_9760b4f0_4_k_cu_0766ced7_1076844cuda3std3__420unreachable_sentinelE)
_ZN41_INTERNAL_9760b4f0_4_k_cu_0766ced7_1076844cuda3std3__420unreachable_sentinelE:
	.zero		1
	.type		_ZN41_INTERNAL_9760b4f0_4_k_cu_0766ced7_1076844cuda3std6ranges3__45__cpo8distanceE,@object
	.size		_ZN41_INTERNAL_9760b4f0_4_k_cu_0766ced7_1076844cuda3std6ranges3__45__cpo8distanceE,(_ZN41_INTERNAL_9760b4f0_4_k_cu_0766ced7_1076844cuda3std3__45__cpo4cendE - _ZN41_INTERNAL_9760b4f0_4_k_cu_0766ced7_1076844cuda3std6ranges3__45__cpo8distanceE)
_ZN41_INTERNAL_9760b4f0_4_k_cu_0766ced7_1076844cuda3std6ranges3__45__cpo8distanceE:
	.zero		1
	.type		_ZN41_INTERNAL_9760b4f0_4_k_cu_0766ced7_1076844cuda3std3__45__cpo4cendE,@object
	.size		_ZN41_INTERNAL_9760b4f0_4_k_cu_0766ced7_1076844cuda3std3__45__cpo4cendE,(_ZN41_INTERNAL_9760b4f0_4_k_cu_0766ced7_1076844cuda3std6ranges3__45__cpo7advanceE - _ZN41_INTERNAL_9760b4f0_4_k_cu_0766ced7_1076844cuda3std3__45__cpo4cendE)
_ZN41_INTERNAL_9760b4f0_4_k_cu_0766ced7_1076844cuda3std3__45__cpo4cendE:
	.zero		1
	.type		_ZN41_INTERNAL_9760b4f0_4_k_cu_0766ced7_1076844cuda3std6ranges3__45__cpo7advanceE,@object
	.size		_ZN41_INTERNAL_9760b4f0_4_k_cu_0766ced7_1076844cuda3std6ranges3__45__cpo7advanceE,(_ZN41_INTERNAL_9760b4f0_4_k_cu_0766ced7_1076844cuda3std3__45__cpo5crendE - _ZN41_INTERNAL_9760b4f0_4_k_cu_0766ced7_1076844cuda3std6ranges3__45__cpo7advanceE)
_ZN41_INTERNAL_9760b4f0_4_k_cu_0766ced7_1076844cuda3std6ranges3__45__cpo7advanceE:
	.zero		1
	.type		_ZN41_INTERNAL_9760b4f0_4_k_cu_0766ced7_1076844cuda3std3__45__cpo5crendE,@object
	.size		_ZN41_INTERNAL_9760b4f0_4_k_cu_0766ced7_1076844cuda3std3__45__cpo5crendE,(_ZN41_INTERNAL_9760b4f0_4_k_cu_0766ced7_1076844cuda3std6ranges3__45__cpo4dataE - _ZN41_INTERNAL_9760b4f0_4_k_cu_0766ced7_1076844cuda3std3__45__cpo5crendE)
_ZN41_INTERNAL_9760b4f0_4_k_cu_0766ced7_1076844cuda3std3__45__cpo5crendE:
	.zero		1
	.type		_ZN41_INTERNAL_9760b4f0_4_k_cu_0766ced7_1076844cuda3std6ranges3__45__cpo4dataE,@object
	.size		_ZN41_INTERNAL_9760b4f0_4_k_cu_0766ced7_1076844cuda3std6ranges3__45__cpo4dataE,(_ZN41_INTERNAL_9760b4f0_4_k_cu_0766ced7_1076844cuda3std6ranges3__45__cpo5beginE - _ZN41_INTERNAL_9760b4f0_4_k_cu_0766ced7_1076844cuda3std6ranges3__45__cpo4dataE)
_ZN41_INTERNAL_9760b4f0_4_k_cu_0766ced7_1076844cuda3std6ranges3__45__cpo4dataE:
	.zero		1
	.type		_ZN41_INTERNAL_9760b4f0_4_k_cu_0766ced7_1076844cuda3std6ranges3__45__cpo5beginE,@object
	.size		_ZN41_INTERNAL_9760b4f0_4_k_cu_0766ced7_1076844cuda3std6ranges3__45__cpo5beginE,(_ZN41_INTERNAL_9760b4f0_4_k_cu_0766ced7_1076844cuda3std3__419piecewise_constructE - _ZN41_INTERNAL_9760b4f0_4_k_cu_0766ced7_1076844cuda3std6ranges3__45__cpo5beginE)
_ZN41_INTERNAL_9760b4f0_4_k_cu_0766ced7_1076844cuda3std6ranges3__45__cpo5beginE:
	.zero		1
	.type		_ZN41_INTERNAL_9760b4f0_4_k_cu_0766ced7_1076844cuda3std3__419piecewise_constructE,@object
	.size		_ZN41_INTERNAL_9760b4f0_4_k_cu_0766ced7_1076844cuda3std3__419piecewise_constructE,(_ZN41_INTERNAL_9760b4f0_4_k_cu_0766ced7_1076844cuda3std6ranges3__45__cpo4sizeE - _ZN41_INTERNAL_9760b4f0_4_k_cu_0766ced7_1076844cuda3std3__419piecewise_constructE)
_ZN41_INTERNAL_9760b4f0_4_k_cu_0766ced7_1076844cuda3std3__419piecewise_constructE:
	.zero		1
	.type		_ZN41_INTERNAL_9760b4f0_4_k_cu_0766ced7_1076844cuda3std6ranges3__45__cpo4sizeE,@object
	.size		_ZN41_INTERNAL_9760b4f0_4_k_cu_0766ced7_1076844cuda3std6ranges3__45__cpo4sizeE,(_ZN41_INTERNAL_9760b4f0_4_k_cu_0766ced7_1076844cuda3std3__45__cpo3endE - _ZN41_INTERNAL_9760b4f0_4_k_cu_0766ced7_1076844cuda3std6ranges3__45__cpo4sizeE)
_ZN41_INTERNAL_9760b4f0_4_k_cu_0766ced7_1076844cuda3std6ranges3__45__cpo4sizeE:
	.zero		1
	.type		_ZN41_INTERNAL_9760b4f0_4_k_cu_0766ced7_1076844cuda3std3__45__cpo3endE,@object
	.size		_ZN41_INTERNAL_9760b4f0_4_k_cu_0766ced7_1076844cuda3std3__45__cpo3endE,(_ZN41_INTERNAL_9760b4f0_4_k_cu_0766ced7_1076844cuda3std6ranges3__45__cpo6cbeginE - _ZN41_INTERNAL_9760b4f0_4_k_cu_0766ced7_1076844cuda3std3__45__cpo3endE)
_ZN41_INTERNAL_9760b4f0_4_k_cu_0766ced7_1076844cuda3std3__45__cpo3endE:
	.zero		1
	.type		_ZN41_INTERNAL_9760b4f0_4_k_cu_0766ced7_1076844cuda3std6ranges3__45__cpo6cbeginE,@object
	.size		_ZN41_INTERNAL_9760b4f0_4_k_cu_0766ced7_1076844cuda3std6ranges3__45__cpo6cbeginE,(_ZN41_INTERNAL_9760b4f0_4_k_cu_0766ced7_1076844cuda3std3__45__cpo4rendE - _ZN41_INTERNAL_9760b4f0_4_k_cu_0766ced7_1076844cuda3std6ranges3__45__cpo6cbeginE)
_ZN41_INTERNAL_9760b4f0_4_k_cu_0766ced7_1076844cuda3std6ranges3__45__cpo6cbeginE:
	.zero		1
	.type		_ZN41_INTERNAL_9760b4f0_4_k_cu_0766ced7_1076844cuda3std3__45__cpo4rendE,@object
	.size		_ZN41_INTERNAL_9760b4f0_4_k_cu_0766ced7_1076844cuda3std3__45__cpo4rendE,(_ZN41_INTERNAL_9760b4f0_4_k_cu_0766ced7_1076844cuda3std6ranges3__45__cpo4nextE - _ZN41_INTERNAL_9760b4f0_4_k_cu_0766ced7_1076844cuda3std3__45__cpo4rendE)
_ZN41_INTERNAL_9760b4f0_4_k_cu_0766ced7_1076844cuda3std3__45__cpo4rendE:
	.zero		1
	.type		_ZN41_INTERNAL_9760b4f0_4_k_cu_0766ced7_1076844cuda3std6ranges3__45__cpo4nextE,@object
	.size		_ZN41_INTERNAL_9760b4f0_4_k_cu_0766ced7_1076844cuda3std6ranges3__45__cpo4nextE,(_ZN41_INTERNAL_9760b4f0_4_k_cu_0766ced7_1076844cuda3std6ranges3__45__cpo4swapE - _ZN41_INTERNAL_9760b4f0_4_k_cu_0766ced7_1076844cuda3std6ranges3__45__cpo4nextE)
_ZN41_INTERNAL_9760b4f0_4_k_cu_0766ced7_1076844cuda3std6ranges3__45__cpo4nextE:
	.zero		1
	.type		_ZN41_INTERNAL_9760b4f0_4_k_cu_0766ced7_1076844cuda3std6ranges3__45__cpo4swapE,@object
	.size		_ZN41_INTERNAL_9760b4f0_4_k_cu_0766ced7_1076844cuda3std6ranges3__45__cpo4swapE,(.L_13 - _ZN41_INTERNAL_9760b4f0_4_k_cu_0766ced7_1076844cuda3std6ranges3__45__cpo4swapE)
_ZN41_INTERNAL_9760b4f0_4_k_cu_0766ced7_1076844cuda3std6ranges3__45__cpo4swapE:
	.zero		1
.L_13:


//--------------------- .nv.constant0._ZN3cub18CUB_300001_SM_10006detail11EmptyKernelIvEEvv --------------------------
	.section	.nv.constant0._ZN3cub18CUB_300001_SM_10006detail11EmptyKernelIvEEvv,"a",@progbits
	.sectionflags	@""
	.align	4
.nv.constant0._ZN3cub18CUB_300001_SM_10006detail11EmptyKernelIvEEvv:
	.zero		896


//--------------------- SYMBOLS --------------------------

	.type		.nv.reservedSmem.offset0,@object
	.size		.nv.reservedSmem.offset0,0x4
